//
// Generated by NVIDIA NVVM Compiler
//
// Compiler Build ID: CL-36424714
// Cuda compilation tools, release 13.0, V13.0.88
// Based on NVVM 20.0.0
//

.version 9.0
.target sm_100
.address_size 64

	// .globl	_Z19dot_product_float16P6__halfS0_Pf
// _ZZ19dot_product_float16P6__halfS0_PfE4temp has been demoted

.visible .entry _Z19dot_product_float16P6__halfS0_Pf(
	.param .u64 .ptr .align 1 _Z19dot_product_float16P6__halfS0_Pf_param_0,
	.param .u64 .ptr .align 1 _Z19dot_product_float16P6__halfS0_Pf_param_1,
	.param .u64 .ptr .align 1 _Z19dot_product_float16P6__halfS0_Pf_param_2
)
{
	.reg .pred 	%p<6>;
	.reg .b16 	%rs<3>;
	.reg .b32 	%r<13>;
	.reg .b32 	%f<12>;
	.reg .b64 	%rd<10>;
	// demoted variable
	.shared .align 4 .b8 _ZZ19dot_product_float16P6__halfS0_PfE4temp[1024];
	ld.param.u64 	%rd1, [_Z19dot_product_float16P6__halfS0_Pf_param_0];
	ld.param.u64 	%rd2, [_Z19dot_product_float16P6__halfS0_Pf_param_1];
	ld.param.u64 	%rd3, [_Z19dot_product_float16P6__halfS0_Pf_param_2];
	mov.u32 	%r1, %tid.x;
	mov.u32 	%r7, %ctaid.x;
	mov.u32 	%r12, %ntid.x;
	mad.lo.s32 	%r3, %r7, %r12, %r1;
	setp.gt.s32 	%p1, %r3, 511;
	mov.f32 	%f11, 0f00000000;
	@%p1 bra 	$L__BB0_2;
	cvta.to.global.u64 	%rd4, %rd1;
	cvta.to.global.u64 	%rd5, %rd2;
	mul.wide.s32 	%rd6, %r3, 2;
	add.s64 	%rd7, %rd4, %rd6;
	ld.global.u16 	%rs1, [%rd7];
	// begin inline asm
	{  cvt.f32.f16 %f4, %rs1;}

	// end inline asm
	add.s64 	%rd8, %rd5, %rd6;
	ld.global.u16 	%rs2, [%rd8];
	// begin inline asm
	{  cvt.f32.f16 %f5, %rs2;}

	// end inline asm
	mul.f32 	%f11, %f4, %f5;
$L__BB0_2:
	shl.b32 	%r8, %r1, 2;
	mov.u32 	%r9, _ZZ19dot_product_float16P6__halfS0_PfE4temp;
	add.s32 	%r4, %r9, %r8;
	st.shared.f32 	[%r4], %f11;
	bar.sync 	0;
	setp.lt.u32 	%p2, %r12, 2;
	@%p2 bra 	$L__BB0_6;
$L__BB0_3:
	shr.u32 	%r6, %r12, 1;
	setp.ge.u32 	%p3, %r1, %r6;
	@%p3 bra 	$L__BB0_5;
	shl.b32 	%r10, %r6, 2;
	add.s32 	%r11, %r4, %r10;
	ld.shared.f32 	%f6, [%r11];
	ld.shared.f32 	%f7, [%r4];
	add.f32 	%f8, %f6, %f7;
	st.shared.f32 	[%r4], %f8;
$L__BB0_5:
	bar.sync 	0;
	setp.gt.u32 	%p4, %r12, 3;
	mov.u32 	%r12, %r6;
	@%p4 bra 	$L__BB0_3;
$L__BB0_6:
	setp.ne.s32 	%p5, %r1, 0;
	@%p5 bra 	$L__BB0_8;
	ld.shared.f32 	%f9, [_ZZ19dot_product_float16P6__halfS0_PfE4temp];
	cvta.to.global.u64 	%rd9, %rd3;
	atom.global.add.f32 	%f10, [%rd9], %f9;
$L__BB0_8:
	ret;

}


// ===== COMPILED SASS (sm_100) =====

	.target	sm_100

	.elftype	@"ET_EXEC"


//--------------------- .note.nv.tkinfo           --------------------------
	.section	.note.nv.tkinfo,"",@"SHT_NOTE"
	.sectionflags	@"SHF_NOTE_NV_TKINFO"
	.tkinfo
        /*0018*/ 	.word	0x00000002
        /*0030*/ 	.string	""
        /*0030*/ 	.string	"ptxas"
        /*0030*/ 	.string	"Cuda compilation tools, release 13.0, V13.0.88"
        /*0030*/ 	.string	"Build cuda_13.0.r13.0/compiler.36424714_0"
        /*0030*/ 	.string	"-arch sm_100 -m 64 "



//--------------------- .note.nv.cuinfo           --------------------------
	.section	.note.nv.cuinfo,"",@"SHT_NOTE"
	.sectionflags	@"SHF_NOTE_NV_CUINFO"
        /*0018*/ 	.short	0x0002
        /*001a*/ 	.short	0x0064
        /*001c*/ 	.short	0x0082
	.zero		2


//--------------------- .nv.info                  --------------------------
	.section	.nv.info,"",@"SHT_CUDA_INFO"
	.align	4


	//----- nvinfo : EIATTR_REGCOUNT
	.align		4
        /*0000*/ 	.byte	0x04, 0x2f
        /*0002*/ 	.short	(.L_1 - .L_0)
	.align		4
.L_0:
        /*0004*/ 	.word	index@(_Z19dot_product_float16P6__halfS0_Pf)
        /*0008*/ 	.word	0x0000000c


	//----- nvinfo : EIATTR_FRAME_SIZE
	.align		4
.L_1:
        /*000c*/ 	.byte	0x04, 0x11
        /*000e*/ 	.short	(.L_3 - .L_2)
	.align		4
.L_2:
        /*0010*/ 	.word	index@(_Z19dot_product_float16P6__halfS0_Pf)
        /*0014*/ 	.word	0x00000000


	//----- nvinfo : EIATTR_MIN_STACK_SIZE
	.align		4
.L_3:
        /*0018*/ 	.byte	0x04, 0x12
        /*001a*/ 	.short	(.L_5 - .L_4)
	.align		4
.L_4:
        /*001c*/ 	.word	index@(_Z19dot_product_float16P6__halfS0_Pf)
        /*0020*/ 	.word	0x00000000
.L_5:


//--------------------- .nv.compat                --------------------------
	.section	.nv.compat,"",@"SHT_CUDA_COMPAT_INFO"
	.align	4
        /*0000*/ 	.byte	0x02, 0x09, 0x00, 0x00, 0x02, 0x02, 0x01, 0x00, 0x02, 0x05, 0x05, 0x00, 0x03, 0x07, 0x01, 0x01
        /*0010*/ 	.byte	0x02, 0x03, 0x00, 0x00, 0x02, 0x06, 0x01, 0x00, 0x04, 0x0b, 0x08, 0x00, 0x09, 0x00, 0x00, 0x00
        /*0020*/ 	.byte	0x00, 0x00, 0x00, 0x00


//--------------------- .nv.info._Z19dot_product_float16P6__halfS0_Pf --------------------------
	.section	.nv.info._Z19dot_product_float16P6__halfS0_Pf,"",@"SHT_CUDA_INFO"
	.sectionflags	@""
	.align	4


	//----- nvinfo : EIATTR_CUDA_API_VERSION
	.align		4
        /*0000*/ 	.byte	0x04, 0x37
        /*0002*/ 	.short	(.L_7 - .L_6)
.L_6:
        /*0004*/ 	.word	0x00000082


	//----- nvinfo : EIATTR_KPARAM_INFO
	.align		4
.L_7:
        /*0008*/ 	.byte	0x04, 0x17
        /*000a*/ 	.short	(.L_9 - .L_8)
.L_8:
        /*000c*/ 	.word	0x00000000
        /*0010*/ 	.short	0x0002
        /*0012*/ 	.short	0x0010
        /*0014*/ 	.byte	0x00, 0xf5, 0x21, 0x00


	//----- nvinfo : EIATTR_KPARAM_INFO
	.align		4
.L_9:
        /*0018*/ 	.byte	0x04, 0x17
        /*001a*/ 	.short	(.L_11 - .L_10)
.L_10:
        /*001c*/ 	.word	0x00000000
        /*0020*/ 	.short	0x0001
        /*0022*/ 	.short	0x0008
        /*0024*/ 	.byte	0x00, 0xf5, 0x21, 0x00


	//----- nvinfo : EIATTR_KPARAM_INFO
	.align		4
.L_11:
        /*0028*/ 	.byte	0x04, 0x17
        /*002a*/ 	.short	(.L_13 - .L_12)
.L_12:
        /*002c*/ 	.word	0x00000000
        /*0030*/ 	.short	0x0000
        /*0032*/ 	.short	0x0000
        /*0034*/ 	.byte	0x00, 0xf5, 0x21, 0x00


	//----- nvinfo : EIATTR_SPARSE_MMA_MASK
	.align		4
.L_13:
        /*0038*/ 	.byte	0x03, 0x50
        /*003a*/ 	.short	0x0000


	//----- nvinfo : EIATTR_MAXREG_COUNT
	.align		4
        /*003c*/ 	.byte	0x03, 0x1b
        /*003e*/ 	.short	0x00ff


	//----- nvinfo : EIATTR_NUM_BARRIERS
	.align		4
        /*0040*/ 	.byte	0x02, 0x4c
        /*0042*/ 	.byte	0x01
	.zero		1


	//----- nvinfo : EIATTR_MERCURY_ISA_VERSION
	.align		4
        /*0044*/ 	.byte	0x03, 0x5f
        /*0046*/ 	.short	0x0101


	//----- nvinfo : EIATTR_VRC_CTA_INIT_COUNT
	.align		4
        /*0048*/ 	.byte	0x02, 0x4a
	.zero		1
	.zero		1


	//----- nvinfo : EIATTR_EXIT_INSTR_OFFSETS
	.align		4
        /*004c*/ 	.byte	0x04, 0x1c
        /*004e*/ 	.short	(.L_15 - .L_14)


	//   ....[0]....
.L_14:
        /*0050*/ 	.word	0x00000250


	//   ....[1]....
        /*0054*/ 	.word	0x000002c0


	//----- nvinfo : EIATTR_CBANK_PARAM_SIZE
	.align		4
.L_15:
        /*0058*/ 	.byte	0x03, 0x19
        /*005a*/ 	.short	0x0018


	//----- nvinfo : EIATTR_PARAM_CBANK
	.align		4
        /*005c*/ 	.byte	0x04, 0x0a
        /*005e*/ 	.short	(.L_17 - .L_16)
	.align		4
.L_16:
        /*0060*/ 	.word	index@(.nv.constant0._Z19dot_product_float16P6__halfS0_Pf)
        /*0064*/ 	.short	0x0380
        /*0066*/ 	.short	0x0018


	//----- nvinfo : EIATTR_SW_WAR
	.align		4
.L_17:
        /*0068*/ 	.byte	0x04, 0x36
        /*006a*/ 	.short	(.L_19 - .L_18)
.L_18:
        /*006c*/ 	.word	0x00000008
.L_19:


//--------------------- .nv.callgraph             --------------------------
	.section	.nv.callgraph,"",@"SHT_CUDA_CALLGRAPH"
	.align	4
	.sectionentsize	8
	.align		4
        /*0000*/ 	.word	0x00000000
	.align		4
        /*0004*/ 	.word	0xffffffff
	.align		4
        /*0008*/ 	.word	0x00000000
	.align		4
        /*000c*/ 	.word	0xfffffffe
	.align		4
        /*0010*/ 	.word	0x00000000
	.align		4
        /*0014*/ 	.word	0xfffffffd
	.align		4
        /*0018*/ 	.word	0x00000000
	.align		4
        /*001c*/ 	.word	0xfffffffc


//--------------------- .text._Z19dot_product_float16P6__halfS0_Pf --------------------------
	.section	.text._Z19dot_product_float16P6__halfS0_Pf,"ax",@progbits
	.align	128
        .global         _Z19dot_product_float16P6__halfS0_Pf
        .type           _Z19dot_product_float16P6__halfS0_Pf,@function
        .size           _Z19dot_product_float16P6__halfS0_Pf,(.L_x_3 - _Z19dot_product_float16P6__halfS0_Pf)
        .other          _Z19dot_product_float16P6__halfS0_Pf,@"STO_CUDA_ENTRY STV_DEFAULT"
_Z19dot_product_float16P6__halfS0_Pf:
.text._Z19dot_product_float16P6__halfS0_Pf:
[----:B------:R-:W-:Y:S01]  /*0000*/  LDC R1, c[0x0][0x37c] ;  /* 0x0000df00ff017b82 */ /* 0x000fe20000000800 */
[----:B------:R-:W0:Y:S07]  /*0010*/  S2R R9, SR_TID.X ;  /* 0x0000000000097919 */ /* 0x000e2e0000002100 */
[----:B------:R-:W0:Y:S01]  /*0020*/  S2UR UR4, SR_CTAID.X ;  /* 0x00000000000479c3 */ /* 0x000e220000002500 */
[----:B------:R-:W1:Y:S07]  /*0030*/  LDCU.64 UR6, c[0x0][0x358] ;  /* 0x00006b00ff0677ac */ /* 0x000e6e0008000a00 */
[----:B------:R-:W0:Y:S08]  /*0040*/  LDC R0, c[0x0][0x360] ;  /* 0x0000d800ff007b82 */ /* 0x000e300000000800 */
[----:B------:R-:W2:Y:S08]  /*0050*/  LDC.64 R2, c[0x0][0x380] ;  /* 0x0000e000ff027b82 */ /* 0x000eb00000000a00 */
[----:B------:R-:W3:Y:S01]  /*0060*/  LDC.64 R4, c[0x0][0x388] ;  /* 0x0000e200ff047b82 */ /* 0x000ee20000000a00 */
[----:B0-----:R-:W-:-:S05]  /*0070*/  IMAD R7, R0, UR4, R9 ;  /* 0x0000000400077c24 */ /* 0x001fca000f8e0209 */
[----:B------:R-:W-:-:S13]  /*0080*/  ISETP.GT.AND P1, PT, R7, 0x1ff, PT ;  /* 0x000001ff0700780c */ /* 0x000fda0003f24270 */
[----:B--2---:R-:W-:-:S04]  /*0090*/  @!P1 IMAD.WIDE R2, R7, 0x2, R2 ;  /* 0x0000000207029825 */ /* 0x004fc800078e0202 */
[----:B---3--:R-:W-:Y:S02]  /*00a0*/  @!P1 IMAD.WIDE R4, R7, 0x2, R4 ;  /* 0x0000000207049825 */ /* 0x008fe400078e0204 */
[----:B-1----:R0:W2:Y:S04]  /*00b0*/  @!P1 LDG.E.U16 R2, desc[UR6][R2.64] ;  /* 0x0000000602029981 */ /* 0x0020a8000c1e1500 */
[----:B------:R-:W3:Y:S01]  /*00c0*/  @!P1 LDG.E.U16 R4, desc[UR6][R4.64] ;  /* 0x0000000604049981 */ /* 0x000ee2000c1e1500 */
[----:B------:R-:W1:Y:S01]  /*00d0*/  S2UR UR5, SR_CgaCtaId ;  /* 0x00000000000579c3 */ /* 0x000e620000008800 */
[----:B------:R-:W-:Y:S01]  /*00e0*/  UMOV UR4, 0x400 ;  /* 0x0000040000047882 */ /* 0x000fe20000000000 */
[----:B------:R-:W-:Y:S01]  /*00f0*/  HFMA2 R6, -RZ, RZ, 0, 0 ;  /* 0x00000000ff067431 */ /* 0x000fe200000001ff */
[----:B------:R-:W-:Y:S01]  /*0100*/  ISETP.GE.U32.AND P0, PT, R0, 0x2, PT ;  /* 0x000000020000780c */ /* 0x000fe20003f06070 */
[----:B-1----:R-:W-:-:S06]  /*0110*/  ULEA UR4, UR5, UR4, 0x18 ;  /* 0x0000000405047291 */ /* 0x002fcc000f8ec0ff */
[----:B0-----:R-:W-:Y:S01]  /*0120*/  LEA R3, R9, UR4, 0x2 ;  /* 0x0000000409037c11 */ /* 0x001fe2000f8e10ff */
[----:B--2---:R-:W-:Y:S02]  /*0130*/  @!P1 HADD2.F32 R7, -RZ, R2.H0_H0 ;  /* 0x20000002ff079230 */ /* 0x004fe40000004100 */
[----:B---3--:R-:W-:-:S05]  /*0140*/  @!P1 HADD2.F32 R8, -RZ, R4.H0_H0 ;  /* 0x20000004ff089230 */ /* 0x008fca0000004100 */
[----:B------:R-:W-:Y:S01]  /*0150*/  @!P1 FMUL R6, R7, R8 ;  /* 0x0000000807069220 */ /* 0x000fe20000400000 */
[----:B------:R-:W-:-:S04]  /*0160*/  ISETP.NE.AND P1, PT, R9, RZ, PT ;  /* 0x000000ff0900720c */ /* 0x000fc80003f25270 */
[----:B------:R0:W-:Y:S01]  /*0170*/  STS [R3], R6 ;  /* 0x0000000603007388 */ /* 0x0001e20000000800 */
[----:B------:R-:W-:Y:S06]  /*0180*/  BAR.SYNC.DEFER_BLOCKING 0x0 ;  /* 0x0000000000007b1d */ /* 0x000fec0000010000 */
[----:B------:R-:W-:Y:S05]  /*0190*/  @!P0 BRA `(.L_x_0) ;  /* 0x00000000002c8947 */ /* 0x000fea0003800000 */
.L_x_1:
[----:B0-----:R-:W-:-:S04]  /*01a0*/  SHF.R.U32.HI R6, RZ, 0x1, R0 ;  /* 0x00000001ff067819 */ /* 0x001fc80000011600 */
[----:B------:R-:W-:-:S13]  /*01b0*/  ISETP.GE.U32.AND P0, PT, R9, R6, PT ;  /* 0x000000060900720c */ /* 0x000fda0003f06070 */
[----:B------:R-:W-:Y:S01]  /*01c0*/  @!P0 LEA R2, R6, R3, 0x2 ;  /* 0x0000000306028211 */ /* 0x000fe200078e10ff */
[----:B------:R-:W-:Y:S05]  /*01d0*/  @!P0 LDS R5, [R3] ;  /* 0x0000000003058984 */ /* 0x000fea0000000800 */
[----:B------:R-:W0:Y:S02]  /*01e0*/  @!P0 LDS R2, [R2] ;  /* 0x0000000002028984 */ /* 0x000e240000000800 */
[----:B0-----:R-:W-:-:S05]  /*01f0*/  @!P0 FADD R4, R2, R5 ;  /* 0x0000000502048221 */ /* 0x001fca0000000000 */
[----:B------:R1:W-:Y:S01]  /*0200*/  @!P0 STS [R3], R4 ;  /* 0x0000000403008388 */ /* 0x0003e20000000800 */
[----:B------:R-:W-:Y:S01]  /*0210*/  BAR.SYNC.DEFER_BLOCKING 0x0 ;  /* 0x0000000000007b1d */ /* 0x000fe20000010000 */
[----:B------:R-:W-:Y:S02]  /*0220*/  ISETP.GT.U32.AND P0, PT, R0, 0x3, PT ;  /* 0x000000030000780c */ /* 0x000fe40003f04070 */
[----:B------:R-:W-:-:S11]  /*0230*/  MOV R0, R6 ;  /* 0x0000000600007202 */ /* 0x000fd60000000f00 */
[----:B-1----:R-:W-:Y:S05]  /*0240*/  @P0 BRA `(.L_x_1) ;  /* 0xfffffffc00d40947 */ /* 0x002fea000383ffff */
.L_x_0:
[----:B------:R-:W-:Y:S05]  /*0250*/  @P1 EXIT ;  /* 0x000000000000194d */ /* 0x000fea0003800000 */
[----:B------:R-:W1:Y:S01]  /*0260*/  S2UR UR5, SR_CgaCtaId ;  /* 0x00000000000579c3 */ /* 0x000e620000008800 */
[----:B------:R-:W-:-:S07]  /*0270*/  UMOV UR4, 0x400 ;  /* 0x0000040000047882 */ /* 0x000fce0000000000 */
[----:B0-----:R-:W0:Y:S01]  /*0280*/  LDC.64 R2, c[0x0][0x390] ;  /* 0x0000e400ff027b82 */ /* 0x001e220000000a00 */
[----:B-1----:R-:W-:-:S09]  /*0290*/  ULEA UR4, UR5, UR4, 0x18 ;  /* 0x0000000405047291 */ /* 0x002fd2000f8ec0ff */
[----:B------:R-:W0:Y:S04]  /*02a0*/  LDS R5, [UR4] ;  /* 0x00000004ff057984 */ /* 0x000e280008000800 */
[----:B0-----:R-:W-:Y:S01]  /*02b0*/  REDG.E.ADD.F32.FTZ.RN.STRONG.GPU desc[UR6][R2.64], R5 ;  /* 0x00000005020079a6 */ /* 0x001fe2000c12f306 */
[----:B------:R-:W-:Y:S05]  /*02c0*/  EXIT ;  /* 0x000000000000794d */ /* 0x000fea0003800000 */
.L_x_2:
[----:B------:R-:W-:-:S00]  /*02d0*/  BRA `(.L_x_2) ;  /* 0xfffffffc00fc7947 */ /* 0x000fc0000383ffff */
[----:B------:R-:W-:-:S00]  /*02e0*/  NOP ;  /* 0x0000000000007918 */ /* 0x000fc00000000000 */
        /* <DEDUP_REMOVED lines=9> */
.L_x_3:


//--------------------- .nv.shared._Z19dot_product_float16P6__halfS0_Pf --------------------------
	.section	.nv.shared._Z19dot_product_float16P6__halfS0_Pf,"aw",@nobits
	.sectionflags	@""
	.align	4
.nv.shared._Z19dot_product_float16P6__halfS0_Pf:
	.zero		2048


//--------------------- .nv.shared.reserved.0     --------------------------
	.section	.nv.shared.reserved.0,"aw",@nobits
	.weak		__nv_reservedSMEM_offset_0_alias
	.size		__nv_reservedSMEM_offset_0_alias, 0, 64
	.other		__nv_reservedSMEM_offset_0_alias,@"STO_CUDA_RESERVED_SHARED STV_DEFAULT"
__nv_reservedSMEM_offset_0_alias:
	.zero		0
	.zero		64


//--------------------- .nv.constant0._Z19dot_product_float16P6__halfS0_Pf --------------------------
	.section	.nv.constant0._Z19dot_product_float16P6__halfS0_Pf,"a",@progbits
	.sectionflags	@""
	.align	4
.nv.constant0._Z19dot_product_float16P6__halfS0_Pf:
	.zero		920


//--------------------- SYMBOLS --------------------------

	.type		.nv.reservedSmem.offset0,@object
	.size		.nv.reservedSmem.offset0,0x4
	.type		.nv.reservedSmem.cap,@object
	.size		.nv.reservedSmem.cap,0x4
